	.headerflags	@"EF_CUDA_TEXMODE_UNIFIED EF_CUDA_64BIT_ADDRESS EF_CUDA_ACCELERATORS EF_CUDA_SM90 EF_CUDA_VIRTUAL_SM(EF_CUDA_SM90)"
	.elftype	@"ET_EXEC"


//--------------------- .nv.info                  --------------------------
	.section	.nv.info,"",@"SHT_CUDA_INFO"
	.align	4


	//----- nvinfo : EIATTR_REGCOUNT
	.align		4
        /*0000*/ 	.byte	0x04, 0x2f
        /*0002*/ 	.short	(.L_3 - .L_2)
	.align		4
.L_2:
        /*0004*/ 	.word	index@(triton_poi_fused__native_batch_norm_legit_no_training_constant_pad_nd_relu_2)
        /*0008*/ 	.word	0x00000018


	//----- nvinfo : EIATTR_MIN_STACK_SIZE
	.align		4
.L_3:
        /*000c*/ 	.byte	0x04, 0x12
        /*000e*/ 	.short	(.L_5 - .L_4)
	.align		4
.L_4:
        /*0010*/ 	.word	index@(triton_poi_fused__native_batch_norm_legit_no_training_constant_pad_nd_relu_2)
        /*0014*/ 	.word	0x00000000


	//----- nvinfo : EIATTR_FRAME_SIZE
	.align		4
.L_5:
        /*0018*/ 	.byte	0x04, 0x11
        /*001a*/ 	.short	(.L_7 - .L_6)
	.align		4
.L_6:
        /*001c*/ 	.word	index@(triton_poi_fused__native_batch_norm_legit_no_training_constant_pad_nd_relu_2)
        /*0020*/ 	.word	0x00000000


	//----- nvinfo : EIATTR_MIN_STACK_SIZE
	.align		4
.L_7:
        /*0024*/ 	.byte	0x04, 0x12
        /*0026*/ 	.short	(.L_9 - .L_8)
	.align		4
.L_8:
        /*0028*/ 	.word	index@(triton_poi_fused__native_batch_norm_legit_no_training_constant_pad_nd_relu_2)
        /*002c*/ 	.word	0x00000000
.L_9:


//--------------------- .nv.info.triton_poi_fused__native_batch_norm_legit_no_training_constant_pad_nd_relu_2 --------------------------
	.section	.nv.info.triton_poi_fused__native_batch_norm_legit_no_training_constant_pad_nd_relu_2,"",@"SHT_CUDA_INFO"
	.sectionflags	@""
	.align	4


	//----- nvinfo : EIATTR_CUDA_API_VERSION
	.align		4
        /*0000*/ 	.byte	0x04, 0x37
        /*0002*/ 	.short	(.L_11 - .L_10)
.L_10:
        /*0004*/ 	.word	0x0000007c


	//----- nvinfo : EIATTR_KPARAM_INFO
	.align		4
.L_11:
        /*0008*/ 	.byte	0x04, 0x17
        /*000a*/ 	.short	(.L_13 - .L_12)
.L_12:
        /*000c*/ 	.word	0x00000000
        /*0010*/ 	.short	0x0006
        /*0012*/ 	.short	0x0030
        /*0014*/ 	.byte	0x00, 0xf0, 0x11, 0x00


	//----- nvinfo : EIATTR_KPARAM_INFO
	.align		4
.L_13:
        /*0018*/ 	.byte	0x04, 0x17
        /*001a*/ 	.short	(.L_15 - .L_14)
.L_14:
        /*001c*/ 	.word	0x00000000
        /*0020*/ 	.short	0x0005
        /*0022*/ 	.short	0x0028
        /*0024*/ 	.byte	0x00, 0xf4, 0x21, 0x00


	//----- nvinfo : EIATTR_KPARAM_INFO
	.align		4
.L_15:
        /*0028*/ 	.byte	0x04, 0x17
        /*002a*/ 	.short	(.L_17 - .L_16)
.L_16:
        /*002c*/ 	.word	0x00000000
        /*0030*/ 	.short	0x0004
        /*0032*/ 	.short	0x0020
        /*0034*/ 	.byte	0x00, 0xf4, 0x21, 0x00


	//----- nvinfo : EIATTR_KPARAM_INFO
	.align		4
.L_17:
        /*0038*/ 	.byte	0x04, 0x17
        /*003a*/ 	.short	(.L_19 - .L_18)
.L_18:
        /*003c*/ 	.word	0x00000000
        /*0040*/ 	.short	0x0003
        /*0042*/ 	.short	0x0018
        /*0044*/ 	.byte	0x00, 0xf4, 0x21, 0x00


	//----- nvinfo : EIATTR_KPARAM_INFO
	.align		4
.L_19:
        /*0048*/ 	.byte	0x04, 0x17
        /*004a*/ 	.short	(.L_21 - .L_20)
.L_20:
        /*004c*/ 	.word	0x00000000
        /*0050*/ 	.short	0x0002
        /*0052*/ 	.short	0x0010
        /*0054*/ 	.byte	0x00, 0xf4, 0x21, 0x00


	//----- nvinfo : EIATTR_KPARAM_INFO
	.align		4
.L_21:
        /*0058*/ 	.byte	0x04, 0x17
        /*005a*/ 	.short	(.L_23 - .L_22)
.L_22:
        /*005c*/ 	.word	0x00000000
        /*0060*/ 	.short	0x0001
        /*0062*/ 	.short	0x0008
        /*0064*/ 	.byte	0x00, 0xf4, 0x21, 0x00


	//----- nvinfo : EIATTR_KPARAM_INFO
	.align		4
.L_23:
        /*0068*/ 	.byte	0x04, 0x17
        /*006a*/ 	.short	(.L_25 - .L_24)
.L_24:
        /*006c*/ 	.word	0x00000000
        /*0070*/ 	.short	0x0000
        /*0072*/ 	.short	0x0000
        /*0074*/ 	.byte	0x00, 0xf4, 0x21, 0x00


	//----- nvinfo : EIATTR_SPARSE_MMA_MASK
	.align		4
.L_25:
        /*0078*/ 	.byte	0x03, 0x50
        /*007a*/ 	.short	0x0000


	//----- nvinfo : EIATTR_MAXREG_COUNT
	.align		4
        /*007c*/ 	.byte	0x03, 0x1b
        /*007e*/ 	.short	0x00ff


	//----- nvinfo : EIATTR_EXIT_INSTR_OFFSETS
	.align		4
        /*0080*/ 	.byte	0x04, 0x1c
        /*0082*/ 	.short	(.L_27 - .L_26)


	//   ....[0]....
.L_26:
        /*0084*/ 	.word	0x00000750


	//   ....[1]....
        /*0088*/ 	.word	0x00000770


	//----- nvinfo : EIATTR_REQNTID
	.align		4
.L_27:
        /*008c*/ 	.byte	0x04, 0x10
        /*008e*/ 	.short	(.L_29 - .L_28)
.L_28:
        /*0090*/ 	.word	0x00000080
        /*0094*/ 	.word	0x00000001
        /*0098*/ 	.word	0x00000001


	//----- nvinfo : EIATTR_CBANK_PARAM_SIZE
	.align		4
.L_29:
        /*009c*/ 	.byte	0x03, 0x19
        /*009e*/ 	.short	0x0034


	//----- nvinfo : EIATTR_PARAM_CBANK
	.align		4
        /*00a0*/ 	.byte	0x04, 0x0a
        /*00a2*/ 	.short	(.L_31 - .L_30)
	.align		4
.L_30:
        /*00a4*/ 	.word	index@(.nv.constant0.triton_poi_fused__native_batch_norm_legit_no_training_constant_pad_nd_relu_2)
        /*00a8*/ 	.short	0x0210
        /*00aa*/ 	.short	0x0034


	//----- nvinfo : EIATTR_SW_WAR
	.align		4
.L_31:
        /*00ac*/ 	.byte	0x04, 0x36
        /*00ae*/ 	.short	(.L_33 - .L_32)
.L_32:
        /*00b0*/ 	.word	0x00000008
.L_33:


//--------------------- .nv.callgraph             --------------------------
	.section	.nv.callgraph,"",@"SHT_CUDA_CALLGRAPH"
	.align	4
	.sectionentsize	8
	.align		4
        /*0000*/ 	.word	0x00000000
	.align		4
        /*0004*/ 	.word	0xffffffff
	.align		4
        /*0008*/ 	.word	0x00000000
	.align		4
        /*000c*/ 	.word	0xfffffffe
	.align		4
        /*0010*/ 	.word	0x00000000
	.align		4
        /*0014*/ 	.word	0xfffffffd
	.align		4
        /*0018*/ 	.word	0x00000000
	.align		4
        /*001c*/ 	.word	0xfffffffc


//--------------------- .nv.constant4             --------------------------
	.section	.nv.constant4,"a",@progbits
	.align	8
	.align		8
.nv.constant4:
        /*0000*/ 	.dword	_$_str
	.align		8
        /*0008*/ 	.dword	_$_str_$_2


//--------------------- .text.triton_poi_fused__native_batch_norm_legit_no_training_constant_pad_nd_relu_2 --------------------------
	.section	.text.triton_poi_fused__native_batch_norm_legit_no_training_constant_pad_nd_relu_2,"ax",@progbits
	.align	128
        .global         triton_poi_fused__native_batch_norm_legit_no_training_constant_pad_nd_relu_2
        .type           triton_poi_fused__native_batch_norm_legit_no_training_constant_pad_nd_relu_2,@function
        .size           triton_poi_fused__native_batch_norm_legit_no_training_constant_pad_nd_relu_2,(.L_x_1 - triton_poi_fused__native_batch_norm_legit_no_training_constant_pad_nd_relu_2)
        .other          triton_poi_fused__native_batch_norm_legit_no_training_constant_pad_nd_relu_2,@"STO_CUDA_ENTRY STV_DEFAULT"
triton_poi_fused__native_batch_norm_legit_no_training_constant_pad_nd_relu_2:
.text.triton_poi_fused__native_batch_norm_legit_no_training_constant_pad_nd_relu_2:
[----:B------:R-:W0:Y:S01]  /*0000*/  LDC R1, c[0x0][0x28] ;  /* 0x00000a00ff017b82 */ /* 0x000e220000000800 */
[----:B------:R-:W1:Y:S01]  /*0010*/  S2R R0, SR_TID.X ;  /* 0x0000000000007919 */ /* 0x000e620000002100 */
[----:B------:R-:W-:Y:S01]  /*0020*/  ULDC.64 UR4, c[0x0][0x208] ;  /* 0x0000820000047ab9 */ /* 0x000fe20000000a00 */
[----:B------:R-:W-:Y:S01]  /*0030*/  ULDC.64 UR6, c[0x0][0x210] ;  /* 0x0000840000067ab9 */ /* 0x000fe20000000a00 */
[----:B------:R-:W2:Y:S01]  /*0040*/  S2R R3, SR_CTAID.X ;  /* 0x0000000000037919 */ /* 0x000ea20000002500 */
[----:B-1----:R-:W-:-:S05]  /*0050*/  IMAD.SHL.U32 R0, R0, 0x2, RZ ;  /* 0x0000000200007824 */ /* 0x002fca00078e00ff */
[----:B------:R-:W-:-:S05]  /*0060*/  LOP3.LUT R0, R0, 0xfe, RZ, 0xc0, !PT ;  /* 0x000000fe00007812 */ /* 0x000fca00078ec0ff */
[----:B--2---:R-:W-:-:S04]  /*0070*/  IMAD R0, R3, 0x100, R0 ;  /* 0x0000010003007824 */ /* 0x004fc800078e0200 */
[----:B------:R-:W-:-:S04]  /*0080*/  IMAD.HI R2, R0, 0x2aaaaaab, RZ ;  /* 0x2aaaaaab00027827 */ /* 0x000fc800078e02ff */
[----:B------:R-:W-:Y:S01]  /*0090*/  VIADD R8, R0, 0x1 ;  /* 0x0000000100087836 */ /* 0x000fe20000000000 */
[----:B------:R-:W-:Y:S01]  /*00a0*/  LEA.HI R3, R2, R2, RZ, 0x1 ;  /* 0x0000000202037211 */ /* 0x000fe200078f08ff */
[----:B------:R-:W-:-:S04]  /*00b0*/  IMAD.HI R4, R0, 0x38e38e39, RZ ;  /* 0x38e38e3900047827 */ /* 0x000fc800078e02ff */
[----:B------:R-:W-:Y:S01]  /*00c0*/  IMAD.HI R2, R3, 0x2aaaaaab, RZ ;  /* 0x2aaaaaab03027827 */ /* 0x000fe200078e02ff */
[----:B------:R-:W-:-:S03]  /*00d0*/  SHF.R.U32.HI R5, RZ, 0x1f, R4 ;  /* 0x0000001fff057819 */ /* 0x000fc60000011604 */
[----:B------:R-:W-:Y:S01]  /*00e0*/  IMAD.HI R7, R8, 0x2aaaaaab, RZ ;  /* 0x2aaaaaab08077827 */ /* 0x000fe200078e02ff */
[----:B------:R-:W-:-:S03]  /*00f0*/  LEA.HI R2, R2, R2, RZ, 0x1 ;  /* 0x0000000202027211 */ /* 0x000fc600078f08ff */
[----:B------:R-:W-:Y:S01]  /*0100*/  IMAD R6, R3, -0x6, R0 ;  /* 0xfffffffa03067824 */ /* 0x000fe200078e0200 */
[----:B------:R-:W-:Y:S01]  /*0110*/  LEA.HI R11, R7, R7, RZ, 0x1 ;  /* 0x00000007070b7211 */ /* 0x000fe200078f08ff */
[----:B------:R-:W-:Y:S01]  /*0120*/  IMAD R12, R2, -0x6, R3 ;  /* 0xfffffffa020c7824 */ /* 0x000fe200078e0203 */
[----:B------:R-:W-:Y:S01]  /*0130*/  LEA.HI.SX32 R7, R4, R5, 0x1d ;  /* 0x0000000504077211 */ /* 0x000fe200078feaff */
[----:B------:R-:W1:Y:S01]  /*0140*/  LDC.64 R2, c[0x0][0x220] ;  /* 0x00008800ff027b82 */ /* 0x000e620000000a00 */
[----:B------:R-:W-:Y:S02]  /*0150*/  VIADD R9, R6, 0xffffffff ;  /* 0xffffffff06097836 */ /* 0x000fe40000000000 */
[----:B------:R-:W-:Y:S01]  /*0160*/  VIADD R10, R12, 0xffffffff ;  /* 0xffffffff0c0a7836 */ /* 0x000fe20000000000 */
[----:B------:R-:W-:Y:S01]  /*0170*/  LEA.HI R4, R7, R7, RZ, 0x2 ;  /* 0x0000000707047211 */ /* 0x000fe200078f10ff */
[----:B------:R-:W-:-:S03]  /*0180*/  IMAD R8, R11, -0x6, R8 ;  /* 0xfffffffa0b087824 */ /* 0x000fc600078e0208 */
[----:B------:R-:W-:Y:S01]  /*0190*/  LOP3.LUT R9, R10, R9, RZ, 0xfc, !PT ;  /* 0x000000090a097212 */ /* 0x000fe200078efcff */
[----:B------:R-:W-:Y:S01]  /*01a0*/  VIADD R5, R8, 0xffffffff ;  /* 0xffffffff08057836 */ /* 0x000fe20000000000 */
[----:B------:R-:W-:Y:S02]  /*01b0*/  LOP3.LUT R4, R4, 0xfffffffc, RZ, 0xc0, !PT ;  /* 0xfffffffc04047812 */ /* 0x000fe400078ec0ff */
[----:B------:R-:W-:Y:S02]  /*01c0*/  ISETP.GE.U32.AND P0, PT, R9, 0x4, PT ;  /* 0x000000040900780c */ /* 0x000fe40003f06070 */
[----:B------:R-:W-:Y:S01]  /*01d0*/  LOP3.LUT R5, R10, R5, RZ, 0xfc, !PT ;  /* 0x000000050a057212 */ /* 0x000fe200078efcff */
[----:B------:R-:W-:Y:S01]  /*01e0*/  IMAD.IADD R9, R7, 0x1, -R4 ;  /* 0x0000000107097824 */ /* 0x000fe200078e0a04 */
[----:B------:R-:W-:Y:S01]  /*01f0*/  ISETP.LT.AND P3, PT, R0, 0x240, !P0 ;  /* 0x000002400000780c */ /* 0x000fe20004761270 */
[----:B------:R-:W2:Y:S01]  /*0200*/  LDC.64 R10, c[0x0][0x218] ;  /* 0x00008600ff0a7b82 */ /* 0x000ea20000000a00 */
[----:B------:R-:W-:-:S02]  /*0210*/  ISETP.GE.U32.AND P1, PT, R5, 0x4, PT ;  /* 0x000000040500780c */ /* 0x000fc40003f26070 */
[----:B------:R-:W-:Y:S02]  /*0220*/  CS2R R4, SRZ ;  /* 0x0000000000047805 */ /* 0x000fe4000001ff00 */
[----:B------:R-:W-:Y:S01]  /*0230*/  ISETP.LT.AND P2, PT, R0, 0x240, !P1 ;  /* 0x000002400000780c */ /* 0x000fe20004f41270 */
[----:B-1----:R-:W-:-:S06]  /*0240*/  IMAD.WIDE R2, R9, 0x4, R2 ;  /* 0x0000000409027825 */ /* 0x002fcc00078e0202 */
[----:B------:R-:W3:Y:S06]  /*0250*/  @P3 LDG.E.EL R4, desc[UR4][R2.64] ;  /* 0x0000000402043981 */ /* 0x000eec000c2e1900 */
[----:B------:R1:W4:Y:S01]  /*0260*/  @P2 LDG.E.EL R5, desc[UR4][R2.64] ;  /* 0x0000000402052981 */ /* 0x000322000c2e1900 */
[----:B------:R-:W-:Y:S01]  /*0270*/  IMAD.SHL.U32 R13, R7, 0x10, RZ ;  /* 0x00000010070d7824 */ /* 0x000fe200078e00ff */
[----:B------:R-:W-:Y:S01]  /*0280*/  SHF.R.S32.HI R15, RZ, 0x1f, R6 ;  /* 0x0000001fff0f7819 */ /* 0x000fe20000011406 */
[----:B------:R-:W-:-:S03]  /*0290*/  IMAD.SHL.U32 R7, R12, 0x4, RZ ;  /* 0x000000040c077824 */ /* 0x000fc600078e00ff */
[----:B------:R-:W-:Y:S01]  /*02a0*/  SHF.R.S32.HI R17, RZ, 0x1f, R13 ;  /* 0x0000001fff117819 */ /* 0x000fe2000001140d */
[----:B--2---:R-:W-:Y:S01]  /*02b0*/  IMAD.WIDE R18, R9, 0x4, R10 ;  /* 0x0000000409127825 */ /* 0x004fe200078e020a */
[----:B------:R-:W-:Y:S02]  /*02c0*/  IADD3 R16, P4, P5, R7, R13, R6 ;  /* 0x0000000d07107210 */ /* 0x000fe40007d9e006 */
[----:B------:R-:W-:Y:S02]  /*02d0*/  CS2R R10, SRZ ;  /* 0x00000000000a7805 */ /* 0x000fe4000001ff00 */
[----:B------:R-:W-:Y:S01]  /*02e0*/  SHF.R.S32.HI R12, RZ, 0x1f, R7 ;  /* 0x0000001fff0c7819 */ /* 0x000fe20000011407 */
[----:B-1----:R-:W1:Y:S03]  /*02f0*/  LDC.64 R2, c[0x0][0x230] ;  /* 0x00008c00ff027b82 */ /* 0x002e660000000a00 */
[----:B------:R-:W-:-:S02]  /*0300*/  IADD3.X R15, R12, R17, R15, P4, P5 ;  /* 0x000000110c0f7210 */ /* 0x000fc400027ea40f */
[--C-:B------:R-:W-:Y:S02]  /*0310*/  IADD3 R13, P5, P6, R7, R13, R8.reuse ;  /* 0x0000000d070d7210 */ /* 0x100fe40007ebe008 */
[----:B------:R-:W-:Y:S01]  /*0320*/  SHF.R.S32.HI R8, RZ, 0x1f, R8 ;  /* 0x0000001fff087819 */ /* 0x000fe20000011408 */
[----:B------:R-:W2:Y:S01]  /*0330*/  LDC.64 R6, c[0x0][0x228] ;  /* 0x00008a00ff067b82 */ /* 0x000ea20000000a00 */
[----:B------:R-:W-:Y:S02]  /*0340*/  LEA R14, P4, R16, UR6, 0x2 ;  /* 0x00000006100e7c11 */ /* 0x000fe4000f8810ff */
[----:B------:R-:W-:Y:S01]  /*0350*/  IADD3.X R12, R12, R17, R8, P5, P6 ;  /* 0x000000110c0c7210 */ /* 0x000fe20002fec408 */
[----:B------:R-:W-:Y:S01]  /*0360*/  IMAD.MOV.U32 R8, RZ, RZ, RZ ;  /* 0x000000ffff087224 */ /* 0x000fe200078e00ff */
[----:B------:R-:W-:Y:S02]  /*0370*/  LEA.HI.X R15, R16, UR7, R15, 0x2, P4 ;  /* 0x00000007100f7c11 */ /* 0x000fe4000a0f140f */
[----:B------:R-:W-:-:S03]  /*0380*/  LEA R16, P4, R13, UR6, 0x2 ;  /* 0x000000060d107c11 */ /* 0x000fc6000f8810ff */
[----:B------:R-:W5:Y:S01]  /*0390*/  @P3 LDG.E.EL R8, desc[UR4][R18.64] ;  /* 0x0000000412083981 */ /* 0x000f62000c2e1900 */
[----:B------:R-:W-:Y:S02]  /*03a0*/  LEA.HI.X R17, R13, UR7, R12, 0x2, P4 ;  /* 0x000000070d117c11 */ /* 0x000fe4000a0f140c */
[----:B------:R-:W-:Y:S01]  /*03b0*/  CS2R R12, SRZ ;  /* 0x00000000000c7805 */ /* 0x000fe2000001ff00 */
[----:B------:R-:W5:Y:S01]  /*03c0*/  @P3 LDG.E R10, desc[UR4][R14.64+-0x14] ;  /* 0xffffec040e0a3981 */ /* 0x000f62000c1e1900 */
[----:B-1----:R-:W-:-:S03]  /*03d0*/  IMAD.WIDE R20, R9, 0x4, R2 ;  /* 0x0000000409147825 */ /* 0x002fc600078e0202 */
[----:B------:R-:W5:Y:S01]  /*03e0*/  @P2 LDG.E R11, desc[UR4][R16.64+-0x14] ;  /* 0xffffec04100b2981 */ /* 0x000f62000c1e1900 */
[----:B------:R-:W-:-:S03]  /*03f0*/  CS2R R2, SRZ ;  /* 0x0000000000027805 */ /* 0x000fc6000001ff00 */
[----:B------:R-:W5:Y:S01]  /*0400*/  @P2 LDG.E.EL R12, desc[UR4][R18.64] ;  /* 0x00000004120c2981 */ /* 0x000f62000c2e1900 */
[----:B--2---:R-:W-:-:S03]  /*0410*/  IMAD.WIDE R6, R9, 0x4, R6 ;  /* 0x0000000409067825 */ /* 0x004fc600078e0206 */
[----:B------:R-:W2:Y:S01]  /*0420*/  @P3 LDG.E.EL R3, desc[UR4][R20.64] ;  /* 0x0000000414033981 */ /* 0x000ea2000c2e1900 */
[----:B------:R-:W-:-:S03]  /*0430*/  IMAD.MOV.U32 R9, RZ, RZ, RZ ;  /* 0x000000ffff097224 */ /* 0x000fc600078e00ff */
[----:B------:R-:W2:Y:S04]  /*0440*/  @P3 LDG.E.EL R13, desc[UR4][R6.64] ;  /* 0x00000004060d3981 */ /* 0x000ea8000c2e1900 */
[----:B------:R1:W2:Y:S04]  /*0450*/  @P2 LDG.E.EL R9, desc[UR4][R6.64] ;  /* 0x0000000406092981 */ /* 0x0002a8000c2e1900 */
[----:B------:R-:W2:Y:S01]  /*0460*/  @P2 LDG.E.EL R2, desc[UR4][R20.64] ;  /* 0x0000000414022981 */ /* 0x000ea2000c2e1900 */
[----:B-1----:R-:W-:Y:S01]  /*0470*/  IMAD.MOV.U32 R6, RZ, RZ, 0x3e800000 ;  /* 0x3e800000ff067424 */ /* 0x002fe200078e00ff */
[----:B---3--:R-:W-:-:S05]  /*0480*/  SEL R4, R4, RZ, P3 ;  /* 0x000000ff04047207 */ /* 0x008fca0001800000 */
[----:B------:R-:W-:Y:S01]  /*0490*/  FADD R4, R4, 9.9999997473787516356e-06 ;  /* 0x3727c5ac04047421 */ /* 0x000fe20000000000 */
[----:B----4-:R-:W-:-:S03]  /*04a0*/  SEL R5, R5, RZ, P2 ;  /* 0x000000ff05057207 */ /* 0x010fc60001000000 */
[----:B0-----:R-:W0:Y:S02]  /*04b0*/  MUFU.SQRT R14, R4 ;  /* 0x00000004000e7308 */ /* 0x001e240000002000 */
[----:B------:R-:W-:-:S06]  /*04c0*/  FADD R5, R5, 9.9999997473787516356e-06 ;  /* 0x3727c5ac05057421 */ /* 0x000fcc0000000000 */
[----:B------:R-:W1:Y:S01]  /*04d0*/  MUFU.SQRT R15, R5 ;  /* 0x00000005000f7308 */ /* 0x000e620000002000 */
[C---:B0-----:R-:W-:Y:S02]  /*04e0*/  FSETP.GT.AND P6, PT, R14.reuse, 8.50705917302346158658e+37, PT ;  /* 0x7e8000000e00780b */ /* 0x041fe40003fc4000 */
[----:B------:R-:W-:Y:S02]  /*04f0*/  FSETP.GEU.AND P5, PT, R14, 1.175494350822287508e-38, PT ;  /* 0x008000000e00780b */ /* 0x000fe40003fae000 */
[----:B------:R-:W-:Y:S02]  /*0500*/  FSEL R7, R6, 1, P6 ;  /* 0x3f80000006077808 */ /* 0x000fe40003000000 */
[----:B-1----:R-:W-:-:S07]  /*0510*/  FSETP.GT.AND P4, PT, R15, 8.50705917302346158658e+37, PT ;  /* 0x7e8000000f00780b */ /* 0x002fce0003f84000 */
[----:B------:R-:W-:Y:S01]  /*0520*/  @P6 FMUL R14, R14, 0.25 ;  /* 0x3e8000000e0e6820 */ /* 0x000fe20000400000 */
[----:B------:R-:W-:-:S03]  /*0530*/  FSETP.GEU.AND P6, PT, R15, 1.175494350822287508e-38, PT ;  /* 0x008000000f00780b */ /* 0x000fc60003fce000 */
[----:B------:R-:W-:Y:S02]  /*0540*/  @!P5 FMUL R14, R14, 16777216 ;  /* 0x4b8000000e0ed820 */ /* 0x000fe40000400000 */
[----:B------:R-:W-:-:S04]  /*0550*/  @P4 FMUL R15, R15, 0.25 ;  /* 0x3e8000000f0f4820 */ /* 0x000fc80000400000 */
[----:B------:R-:W0:Y:S04]  /*0560*/  MUFU.RCP R14, R14 ;  /* 0x0000000e000e7308 */ /* 0x000e280000001000 */
[----:B------:R-:W-:Y:S01]  /*0570*/  @!P6 FMUL R15, R15, 16777216 ;  /* 0x4b8000000f0fe820 */ /* 0x000fe20000400000 */
[----:B-----5:R-:W-:-:S05]  /*0580*/  SEL R5, R8, RZ, P3 ;  /* 0x000000ff08057207 */ /* 0x020fca0001800000 */
[----:B------:R-:W1:Y:S01]  /*0590*/  MUFU.RCP R15, R15 ;  /* 0x0000000f000f7308 */ /* 0x000e620000001000 */
[----:B------:R-:W-:Y:S01]  /*05a0*/  SEL R10, R10, RZ, P3 ;  /* 0x000000ff0a0a7207 */ /* 0x000fe20001800000 */
[----:B------:R-:W-:Y:S01]  /*05b0*/  @!P5 FMUL R7, R7, 16777216 ;  /* 0x4b8000000707d820 */ /* 0x000fe20000400000 */
[----:B------:R-:W-:Y:S02]  /*05c0*/  FSEL R8, R6, 1, P4 ;  /* 0x3f80000006087808 */ /* 0x000fe40002000000 */
[----:B------:R-:W-:Y:S01]  /*05d0*/  SEL R12, R12, RZ, P2 ;  /* 0x000000ff0c0c7207 */ /* 0x000fe20001000000 */
[----:B------:R-:W-:Y:S01]  /*05e0*/  FADD R6, R10, -R5 ;  /* 0x800000050a067221 */ /* 0x000fe20000000000 */
[----:B0-----:R-:W-:Y:S01]  /*05f0*/  FMUL R7, R14, R7 ;  /* 0x000000070e077220 */ /* 0x001fe20000400000 */
[----:B------:R-:W-:Y:S01]  /*0600*/  SEL R11, R11, RZ, P2 ;  /* 0x000000ff0b0b7207 */ /* 0x000fe20001000000 */
[----:B------:R-:W-:Y:S01]  /*0610*/  @!P6 FMUL R8, R8, 16777216 ;  /* 0x4b8000000808e820 */ /* 0x000fe20000400000 */
[----:B------:R-:W0:Y:S01]  /*0620*/  LDC.64 R4, c[0x0][0x238] ;  /* 0x00008e00ff047b82 */ /* 0x000e220000000a00 */
[----:B------:R-:W-:-:S02]  /*0630*/  FMUL R7, R6, R7 ;  /* 0x0000000706077220 */ /* 0x000fc40000400000 */
[----:B------:R-:W-:Y:S01]  /*0640*/  FADD R6, R11, -R12 ;  /* 0x8000000c0b067221 */ /* 0x000fe20000000000 */
[----:B-1----:R-:W-:Y:S01]  /*0650*/  FMUL R15, R15, R8 ;  /* 0x000000080f0f7220 */ /* 0x002fe20000400000 */
[----:B--2---:R-:W-:Y:S02]  /*0660*/  SEL R8, R13, RZ, P3 ;  /* 0x000000ff0d087207 */ /* 0x004fe40001800000 */
[----:B------:R-:W-:Y:S01]  /*0670*/  SEL R9, R9, RZ, P2 ;  /* 0x000000ff09097207 */ /* 0x000fe20001000000 */
[----:B------:R-:W-:Y:S01]  /*0680*/  FMUL R15, R6, R15 ;  /* 0x0000000f060f7220 */ /* 0x000fe20000400000 */
[----:B------:R-:W-:Y:S02]  /*0690*/  SEL R10, R3, RZ, P3 ;  /* 0x000000ff030a7207 */ /* 0x000fe40001800000 */
[----:B------:R-:W-:Y:S02]  /*06a0*/  SEL R2, R2, RZ, P2 ;  /* 0x000000ff02027207 */ /* 0x000fe40001000000 */
[----:B------:R-:W-:Y:S01]  /*06b0*/  ISETP.GE.AND P4, PT, R0, 0x240, PT ;  /* 0x000002400000780c */ /* 0x000fe20003f86270 */
[----:B------:R-:W-:-:S02]  /*06c0*/  FFMA R3, R7, R8, R10 ;  /* 0x0000000807037223 */ /* 0x000fc4000000000a */
[----:B------:R-:W-:-:S03]  /*06d0*/  FFMA R2, R15, R9, R2 ;  /* 0x000000090f027223 */ /* 0x000fc60000000002 */
[C---:B------:R-:W-:Y:S02]  /*06e0*/  FSETP.GEU.AND P2, PT, R3.reuse, RZ, PT ;  /* 0x000000ff0300720b */ /* 0x040fe40003f4e000 */
[C---:B------:R-:W-:Y:S02]  /*06f0*/  FSETP.GEU.AND P3, PT, R2.reuse, RZ, PT ;  /* 0x000000ff0200720b */ /* 0x040fe40003f6e000 */
[----:B------:R-:W-:Y:S02]  /*0700*/  FSEL R3, R3, RZ, P2 ;  /* 0x000000ff03037208 */ /* 0x000fe40001000000 */
[----:B------:R-:W-:Y:S01]  /*0710*/  FSEL R2, R2, RZ, P3 ;  /* 0x000000ff02027208 */ /* 0x000fe20001800000 */
[----:B0-----:R-:W-:Y:S01]  /*0720*/  IMAD.WIDE R4, R0, 0x4, R4 ;  /* 0x0000000400047825 */ /* 0x001fe200078e0204 */
[----:B------:R-:W-:Y:S02]  /*0730*/  SEL R6, R3, RZ, !P0 ;  /* 0x000000ff03067207 */ /* 0x000fe40004000000 */
[----:B------:R-:W-:Y:S01]  /*0740*/  SEL R7, R2, RZ, !P1 ;  /* 0x000000ff02077207 */ /* 0x000fe20004800000 */
[----:B------:R-:W-:Y:S06]  /*0750*/  @P4 EXIT ;  /* 0x000000000000494d */ /* 0x000fec0003800000 */
[----:B------:R-:W-:Y:S01]  /*0760*/  STG.E.64 desc[UR4][R4.64], R6 ;  /* 0x0000000604007986 */ /* 0x000fe2000c101b04 */
[----:B------:R-:W-:Y:S05]  /*0770*/  EXIT ;  /* 0x000000000000794d */ /* 0x000fea0003800000 */
.L_x_0:
[----:B------:R-:W-:-:S00]  /*0780*/  BRA `(.L_x_0) ;  /* 0xfffffffc00fc7947 */ /* 0x000fc0000383ffff */
[----:B------:R-:W-:-:S00]  /*0790*/  NOP ;  /* 0x0000000000007918 */ /* 0x000fc00000000000 */
        /* <DEDUP_REMOVED lines=14> */
.L_x_1:


//--------------------- .nv.global.init           --------------------------
	.section	.nv.global.init,"aw",@progbits
.nv.global.init:
	.type		_$_str,@object
	.size		_$_str,(_$_str_$_2 - _$_str)
_$_str:
        /*0000*/ 	.byte	0x5f, 0x5f, 0x43, 0x55, 0x44, 0x41, 0x5f, 0x46, 0x54, 0x5a, 0x00
	.type		_$_str_$_2,@object
	.size		_$_str_$_2,(.L_1 - _$_str_$_2)
_$_str_$_2:
        /*000b*/ 	.byte	0x5f, 0x5f, 0x43, 0x55, 0x44, 0x41, 0x5f, 0x50, 0x52, 0x45, 0x43, 0x5f, 0x53, 0x51, 0x52, 0x54
        /*001b*/ 	.byte	0x00
.L_1:


//--------------------- .nv.constant0.triton_poi_fused__native_batch_norm_legit_no_training_constant_pad_nd_relu_2 --------------------------
	.section	.nv.constant0.triton_poi_fused__native_batch_norm_legit_no_training_constant_pad_nd_relu_2,"a",@progbits
	.sectionflags	@""
	.align	4
.nv.constant0.triton_poi_fused__native_batch_norm_legit_no_training_constant_pad_nd_relu_2:
	.zero		580
